//
// Generated by NVIDIA NVVM Compiler
//
// Compiler Build ID: CL-36424714
// Cuda compilation tools, release 13.0, V13.0.88
// Based on NVVM 20.0.0
//

.version 9.0
.target sm_100
.address_size 64

	// .globl	_Z11printMyData6MyData
.extern .func  (.param .b32 func_retval0) vprintf
(
	.param .b64 vprintf_param_0,
	.param .b64 vprintf_param_1
)
;
.global .align 1 .b8 $str[16] = {97, 32, 61, 32, 37, 100, 44, 32, 98, 32, 61, 32, 37, 102, 10};

.visible .entry _Z11printMyData6MyData(
	.param .align 4 .b8 _Z11printMyData6MyData_param_0[8]
)
{
	.local .align 16 .b8 	__local_depot0[16];
	.reg .b64 	%SP;
	.reg .b64 	%SPL;
	.reg .b32 	%r<4>;
	.reg .b32 	%f<2>;
	.reg .b64 	%rd<5>;
	.reg .b64 	%fd<2>;

	mov.u64 	%SPL, __local_depot0;
	cvta.local.u64 	%SP, %SPL;
	ld.param.u32 	%r1, [_Z11printMyData6MyData_param_0];
	ld.param.f32 	%f1, [_Z11printMyData6MyData_param_0+4];
	add.u64 	%rd1, %SP, 0;
	add.u64 	%rd2, %SPL, 0;
	cvt.f64.f32 	%fd1, %f1;
	st.local.u32 	[%rd2], %r1;
	st.local.f64 	[%rd2+8], %fd1;
	mov.u64 	%rd3, $str;
	cvta.global.u64 	%rd4, %rd3;
	{ // callseq 0, 0
	.param .b64 param0;
	st.param.b64 	[param0], %rd4;
	.param .b64 param1;
	st.param.b64 	[param1], %rd1;
	.param .b32 retval0;
	call.uni (retval0), 
	vprintf, 
	(
	param0, 
	param1
	);
	ld.param.b32 	%r2, [retval0];
	} // callseq 0
	ret;

}


// ===== COMPILED SASS (sm_100) =====

	.target	sm_100

	.elftype	@"ET_EXEC"


//--------------------- .note.nv.tkinfo           --------------------------
	.section	.note.nv.tkinfo,"",@"SHT_NOTE"
	.sectionflags	@"SHF_NOTE_NV_TKINFO"
	.tkinfo
        /*0018*/ 	.word	0x00000002
        /*0030*/ 	.string	""
        /*0030*/ 	.string	"ptxas"
        /*0030*/ 	.string	"Cuda compilation tools, release 13.0, V13.0.88"
        /*0030*/ 	.string	"Build cuda_13.0.r13.0/compiler.36424714_0"
        /*0030*/ 	.string	"-arch sm_100 -m 64 "



//--------------------- .note.nv.cuinfo           --------------------------
	.section	.note.nv.cuinfo,"",@"SHT_NOTE"
	.sectionflags	@"SHF_NOTE_NV_CUINFO"
        /*0018*/ 	.short	0x0002
        /*001a*/ 	.short	0x0064
        /*001c*/ 	.short	0x0082
	.zero		2


//--------------------- .nv.info                  --------------------------
	.section	.nv.info,"",@"SHT_CUDA_INFO"
	.align	4


	//----- nvinfo : EIATTR_REGCOUNT
	.align		4
        /*0000*/ 	.byte	0x04, 0x2f
        /*0002*/ 	.short	(.L_2 - .L_1)
	.align		4
.L_1:
        /*0004*/ 	.word	index@(_Z11printMyData6MyData)
        /*0008*/ 	.word	0x00000018


	//----- nvinfo : EIATTR_FRAME_SIZE
	.align		4
.L_2:
        /*000c*/ 	.byte	0x04, 0x11
        /*000e*/ 	.short	(.L_4 - .L_3)
	.align		4
.L_3:
        /*0010*/ 	.word	index@(_Z11printMyData6MyData)
        /*0014*/ 	.word	0x00000010


	//----- nvinfo : EIATTR_MIN_STACK_SIZE
	.align		4
.L_4:
        /*0018*/ 	.byte	0x04, 0x12
        /*001a*/ 	.short	(.L_6 - .L_5)
	.align		4
.L_5:
        /*001c*/ 	.word	index@(_Z11printMyData6MyData)
        /*0020*/ 	.word	0x00000010
.L_6:


//--------------------- .nv.compat                --------------------------
	.section	.nv.compat,"",@"SHT_CUDA_COMPAT_INFO"
	.align	4
        /*0000*/ 	.byte	0x02, 0x09, 0x00, 0x00, 0x02, 0x02, 0x01, 0x00, 0x02, 0x05, 0x05, 0x00, 0x03, 0x07, 0x01, 0x01
        /*0010*/ 	.byte	0x02, 0x03, 0x00, 0x00, 0x02, 0x06, 0x01, 0x00, 0x04, 0x0b, 0x08, 0x00, 0x09, 0x00, 0x00, 0x00
        /*0020*/ 	.byte	0x00, 0x00, 0x00, 0x00


//--------------------- .nv.info._Z11printMyData6MyData --------------------------
	.section	.nv.info._Z11printMyData6MyData,"",@"SHT_CUDA_INFO"
	.sectionflags	@""
	.align	4


	//----- nvinfo : EIATTR_CUDA_API_VERSION
	.align		4
        /*0000*/ 	.byte	0x04, 0x37
        /*0002*/ 	.short	(.L_8 - .L_7)
.L_7:
        /*0004*/ 	.word	0x00000082


	//----- nvinfo : EIATTR_KPARAM_INFO
	.align		4
.L_8:
        /*0008*/ 	.byte	0x04, 0x17
        /*000a*/ 	.short	(.L_10 - .L_9)
.L_9:
        /*000c*/ 	.word	0x00000000
        /*0010*/ 	.short	0x0000
        /*0012*/ 	.short	0x0000
        /*0014*/ 	.byte	0x00, 0xf0, 0x21, 0x00


	//----- nvinfo : EIATTR_SPARSE_MMA_MASK
	.align		4
.L_10:
        /*0018*/ 	.byte	0x03, 0x50
        /*001a*/ 	.short	0x0000


	//----- nvinfo : EIATTR_MAXREG_COUNT
	.align		4
        /*001c*/ 	.byte	0x03, 0x1b
        /*001e*/ 	.short	0x00ff


	//----- nvinfo : EIATTR_EXTERNS
	.align		4
        /*0020*/ 	.byte	0x04, 0x0f
        /*0022*/ 	.short	(.L_12 - .L_11)


	//   ....[0]....
	.align		4
.L_11:
        /*0024*/ 	.word	index@(vprintf)


	//----- nvinfo : EIATTR_MERCURY_ISA_VERSION
	.align		4
.L_12:
        /*0028*/ 	.byte	0x03, 0x5f
        /*002a*/ 	.short	0x0101


	//----- nvinfo : EIATTR_VRC_CTA_INIT_COUNT
	.align		4
        /*002c*/ 	.byte	0x02, 0x4a
	.zero		1
	.zero		1


	//----- nvinfo : EIATTR_SYSCALL_OFFSETS
	.align		4
        /*0030*/ 	.byte	0x04, 0x46
        /*0032*/ 	.short	(.L_14 - .L_13)


	//   ....[0]....
.L_13:
        /*0034*/ 	.word	0x00000100


	//----- nvinfo : EIATTR_EXIT_INSTR_OFFSETS
	.align		4
.L_14:
        /*0038*/ 	.byte	0x04, 0x1c
        /*003a*/ 	.short	(.L_16 - .L_15)


	//   ....[0]....
.L_15:
        /*003c*/ 	.word	0x00000110


	//----- nvinfo : EIATTR_CBANK_PARAM_SIZE
	.align		4
.L_16:
        /*0040*/ 	.byte	0x03, 0x19
        /*0042*/ 	.short	0x0008


	//----- nvinfo : EIATTR_PARAM_CBANK
	.align		4
        /*0044*/ 	.byte	0x04, 0x0a
        /*0046*/ 	.short	(.L_18 - .L_17)
	.align		4
.L_17:
        /*0048*/ 	.word	index@(.nv.constant0._Z11printMyData6MyData)
        /*004c*/ 	.short	0x0380
        /*004e*/ 	.short	0x0008


	//----- nvinfo : EIATTR_SW_WAR
	.align		4
.L_18:
        /*0050*/ 	.byte	0x04, 0x36
        /*0052*/ 	.short	(.L_20 - .L_19)
.L_19:
        /*0054*/ 	.word	0x00000008
.L_20:


//--------------------- .nv.callgraph             --------------------------
	.section	.nv.callgraph,"",@"SHT_CUDA_CALLGRAPH"
	.align	4
	.sectionentsize	8
	.align		4
        /*0000*/ 	.word	0x00000000
	.align		4
        /*0004*/ 	.word	0xffffffff
	.align		4
        /*0008*/ 	.word	index@(_Z11printMyData6MyData)
	.align		4
        /*000c*/ 	.word	index@(vprintf)
	.align		4
        /*0010*/ 	.word	0x00000000
	.align		4
        /*0014*/ 	.word	0xfffffffe
	.align		4
        /*0018*/ 	.word	0x00000000
	.align		4
        /*001c*/ 	.word	0xfffffffd
	.align		4
        /*0020*/ 	.word	0x00000000
	.align		4
        /*0024*/ 	.word	0xfffffffc


//--------------------- .nv.constant4             --------------------------
	.section	.nv.constant4,"a",@progbits
	.align	8
	.align		8
.nv.constant4:
        /*0000*/ 	.dword	vprintf
	.align		8
        /*0008*/ 	.dword	$str


//--------------------- .text._Z11printMyData6MyData --------------------------
	.section	.text._Z11printMyData6MyData,"ax",@progbits
	.align	128
        .global         _Z11printMyData6MyData
        .type           _Z11printMyData6MyData,@function
        .size           _Z11printMyData6MyData,(.L_x_2 - _Z11printMyData6MyData)
        .other          _Z11printMyData6MyData,@"STO_CUDA_ENTRY STV_DEFAULT"
_Z11printMyData6MyData:
.text._Z11printMyData6MyData:
[----:B------:R-:W0:Y:S08]  /*0000*/  LDC R1, c[0x0][0x37c] ;  /* 0x0000df00ff017b82 */ /* 0x000e300000000800 */
[----:B------:R-:W1:Y:S01]  /*0010*/  LDC.64 R10, c[0x0][0x380] ;  /* 0x0000e000ff0a7b82 */ /* 0x000e620000000a00 */
[----:B0-----:R-:W-:Y:S01]  /*0020*/  VIADD R1, R1, 0xfffffff0 ;  /* 0xfffffff001017836 */ /* 0x001fe20000000000 */
[----:B------:R-:W-:Y:S01]  /*0030*/  MOV R0, 0x0 ;  /* 0x0000000000007802 */ /* 0x000fe20000000f00 */
[----:B------:R-:W0:Y:S01]  /*0040*/  LDCU UR4, c[0x0][0x2f8] ;  /* 0x00005f00ff0477ac */ /* 0x000e220008000800 */
[----:B------:R-:W2:Y:S04]  /*0050*/  LDCU.64 UR6, c[0x4][0x8] ;  /* 0x01000100ff0677ac */ /* 0x000ea80008000a00 */
[----:B------:R3:W4:Y:S01]  /*0060*/  LDC.64 R8, c[0x4][R0] ;  /* 0x0100000000087b82 */ /* 0x0007220000000a00 */
[----:B------:R-:W5:Y:S01]  /*0070*/  LDCU UR5, c[0x0][0x2fc] ;  /* 0x00005f80ff0577ac */ /* 0x000f620008000800 */
[----:B0-----:R-:W-:Y:S01]  /*0080*/  IADD3 R6, P0, PT, R1, UR4, RZ ;  /* 0x0000000401067c10 */ /* 0x001fe2000ff1e0ff */
[----:B-1----:R-:W0:Y:S01]  /*0090*/  F2F.F64.F32 R2, R11 ;  /* 0x0000000b00027310 */ /* 0x002e220000201800 */
[----:B------:R3:W-:Y:S01]  /*00a0*/  STL [R1], R10 ;  /* 0x0000000a01007387 */ /* 0x0007e20000100800 */
[----:B--2---:R-:W-:Y:S01]  /*00b0*/  IMAD.U32 R4, RZ, RZ, UR6 ;  /* 0x00000006ff047e24 */ /* 0x004fe2000f8e00ff */
[----:B------:R-:W-:Y:S01]  /*00c0*/  MOV R5, UR7 ;  /* 0x0000000700057c02 */ /* 0x000fe20008000f00 */
[----:B-----5:R-:W-:Y:S01]  /*00d0*/  IMAD.X R7, RZ, RZ, UR5, P0 ;  /* 0x00000005ff077e24 */ /* 0x020fe200080e06ff */
[----:B0-----:R3:W-:Y:S07]  /*00e0*/  STL.64 [R1+0x8], R2 ;  /* 0x0000080201007387 */ /* 0x0017ee0000100a00 */
[----:B------:R-:W-:-:S07]  /*00f0*/  LEPC R20, `(.L_x_0) ;  /* 0x000000001014794e */ /* 0x000fce0000000000 */
[----:B---34-:R-:W-:Y:S05]  /*0100*/  CALL.ABS.NOINC R8 ;  /* 0x0000000008007343 */ /* 0x018fea0003c00000 */
.L_x_0:
[----:B------:R-:W-:Y:S05]  /*0110*/  EXIT ;  /* 0x000000000000794d */ /* 0x000fea0003800000 */
.L_x_1:
[----:B------:R-:W-:-:S00]  /*0120*/  BRA `(.L_x_1) ;  /* 0xfffffffc00fc7947 */ /* 0x000fc0000383ffff */
[----:B------:R-:W-:-:S00]  /*0130*/  NOP ;  /* 0x0000000000007918 */ /* 0x000fc00000000000 */
        /* <DEDUP_REMOVED lines=12> */
.L_x_2:


//--------------------- .nv.global.init           --------------------------
	.section	.nv.global.init,"aw",@progbits
.nv.global.init:
	.type		$str,@object
	.size		$str,(.L_0 - $str)
$str:
        /*0000*/ 	.byte	0x61, 0x20, 0x3d, 0x20, 0x25, 0x64, 0x2c, 0x20, 0x62, 0x20, 0x3d, 0x20, 0x25, 0x66, 0x0a, 0x00
.L_0:


//--------------------- .nv.shared.reserved.0     --------------------------
	.section	.nv.shared.reserved.0,"aw",@nobits
	.weak		__nv_reservedSMEM_offset_0_alias
	.size		__nv_reservedSMEM_offset_0_alias, 0, 64
	.other		__nv_reservedSMEM_offset_0_alias,@"STO_CUDA_RESERVED_SHARED STV_DEFAULT"
__nv_reservedSMEM_offset_0_alias:
	.zero		0
	.zero		64


//--------------------- .nv.constant0._Z11printMyData6MyData --------------------------
	.section	.nv.constant0._Z11printMyData6MyData,"a",@progbits
	.sectionflags	@""
	.align	4
.nv.constant0._Z11printMyData6MyData:
	.zero		904


//--------------------- SYMBOLS --------------------------

	.type		.nv.reservedSmem.offset0,@object
	.size		.nv.reservedSmem.offset0,0x4
	.type		vprintf,@function
